	.headerflags	@"EF_CUDA_TEXMODE_UNIFIED EF_CUDA_64BIT_ADDRESS EF_CUDA_ACCELERATORS EF_CUDA_SM90 EF_CUDA_VIRTUAL_SM(EF_CUDA_SM90)"
	.elftype	@"ET_EXEC"


//--------------------- .nv.info                  --------------------------
	.section	.nv.info,"",@"SHT_CUDA_INFO"
	.align	4


	//----- nvinfo : EIATTR_REGCOUNT
	.align		4
        /*0000*/ 	.byte	0x04, 0x2f
        /*0002*/ 	.short	(.L_3 - .L_2)
	.align		4
.L_2:
        /*0004*/ 	.word	index@(triton_poi_fused__native_batch_norm_legit_no_training_2)
        /*0008*/ 	.word	0x00000012


	//----- nvinfo : EIATTR_MIN_STACK_SIZE
	.align		4
.L_3:
        /*000c*/ 	.byte	0x04, 0x12
        /*000e*/ 	.short	(.L_5 - .L_4)
	.align		4
.L_4:
        /*0010*/ 	.word	index@(triton_poi_fused__native_batch_norm_legit_no_training_2)
        /*0014*/ 	.word	0x00000000


	//----- nvinfo : EIATTR_FRAME_SIZE
	.align		4
.L_5:
        /*0018*/ 	.byte	0x04, 0x11
        /*001a*/ 	.short	(.L_7 - .L_6)
	.align		4
.L_6:
        /*001c*/ 	.word	index@(triton_poi_fused__native_batch_norm_legit_no_training_2)
        /*0020*/ 	.word	0x00000000


	//----- nvinfo : EIATTR_MIN_STACK_SIZE
	.align		4
.L_7:
        /*0024*/ 	.byte	0x04, 0x12
        /*0026*/ 	.short	(.L_9 - .L_8)
	.align		4
.L_8:
        /*0028*/ 	.word	index@(triton_poi_fused__native_batch_norm_legit_no_training_2)
        /*002c*/ 	.word	0x00000000
.L_9:


//--------------------- .nv.info.triton_poi_fused__native_batch_norm_legit_no_training_2 --------------------------
	.section	.nv.info.triton_poi_fused__native_batch_norm_legit_no_training_2,"",@"SHT_CUDA_INFO"
	.sectionflags	@""
	.align	4


	//----- nvinfo : EIATTR_CUDA_API_VERSION
	.align		4
        /*0000*/ 	.byte	0x04, 0x37
        /*0002*/ 	.short	(.L_11 - .L_10)
.L_10:
        /*0004*/ 	.word	0x0000007c


	//----- nvinfo : EIATTR_KPARAM_INFO
	.align		4
.L_11:
        /*0008*/ 	.byte	0x04, 0x17
        /*000a*/ 	.short	(.L_13 - .L_12)
.L_12:
        /*000c*/ 	.word	0x00000000
        /*0010*/ 	.short	0x0006
        /*0012*/ 	.short	0x0030
        /*0014*/ 	.byte	0x00, 0xf0, 0x11, 0x00


	//----- nvinfo : EIATTR_KPARAM_INFO
	.align		4
.L_13:
        /*0018*/ 	.byte	0x04, 0x17
        /*001a*/ 	.short	(.L_15 - .L_14)
.L_14:
        /*001c*/ 	.word	0x00000000
        /*0020*/ 	.short	0x0005
        /*0022*/ 	.short	0x0028
        /*0024*/ 	.byte	0x00, 0xf4, 0x21, 0x00


	//----- nvinfo : EIATTR_KPARAM_INFO
	.align		4
.L_15:
        /*0028*/ 	.byte	0x04, 0x17
        /*002a*/ 	.short	(.L_17 - .L_16)
.L_16:
        /*002c*/ 	.word	0x00000000
        /*0030*/ 	.short	0x0004
        /*0032*/ 	.short	0x0020
        /*0034*/ 	.byte	0x00, 0xf4, 0x21, 0x00


	//----- nvinfo : EIATTR_KPARAM_INFO
	.align		4
.L_17:
        /*0038*/ 	.byte	0x04, 0x17
        /*003a*/ 	.short	(.L_19 - .L_18)
.L_18:
        /*003c*/ 	.word	0x00000000
        /*0040*/ 	.short	0x0003
        /*0042*/ 	.short	0x0018
        /*0044*/ 	.byte	0x00, 0xf4, 0x21, 0x00


	//----- nvinfo : EIATTR_KPARAM_INFO
	.align		4
.L_19:
        /*0048*/ 	.byte	0x04, 0x17
        /*004a*/ 	.short	(.L_21 - .L_20)
.L_20:
        /*004c*/ 	.word	0x00000000
        /*0050*/ 	.short	0x0002
        /*0052*/ 	.short	0x0010
        /*0054*/ 	.byte	0x00, 0xf4, 0x21, 0x00


	//----- nvinfo : EIATTR_KPARAM_INFO
	.align		4
.L_21:
        /*0058*/ 	.byte	0x04, 0x17
        /*005a*/ 	.short	(.L_23 - .L_22)
.L_22:
        /*005c*/ 	.word	0x00000000
        /*0060*/ 	.short	0x0001
        /*0062*/ 	.short	0x0008
        /*0064*/ 	.byte	0x00, 0xf4, 0x21, 0x00


	//----- nvinfo : EIATTR_KPARAM_INFO
	.align		4
.L_23:
        /*0068*/ 	.byte	0x04, 0x17
        /*006a*/ 	.short	(.L_25 - .L_24)
.L_24:
        /*006c*/ 	.word	0x00000000
        /*0070*/ 	.short	0x0000
        /*0072*/ 	.short	0x0000
        /*0074*/ 	.byte	0x00, 0xf4, 0x21, 0x00


	//----- nvinfo : EIATTR_SPARSE_MMA_MASK
	.align		4
.L_25:
        /*0078*/ 	.byte	0x03, 0x50
        /*007a*/ 	.short	0x0000


	//----- nvinfo : EIATTR_MAXREG_COUNT
	.align		4
        /*007c*/ 	.byte	0x03, 0x1b
        /*007e*/ 	.short	0x00ff


	//----- nvinfo : EIATTR_EXIT_INSTR_OFFSETS
	.align		4
        /*0080*/ 	.byte	0x04, 0x1c
        /*0082*/ 	.short	(.L_27 - .L_26)


	//   ....[0]....
.L_26:
        /*0084*/ 	.word	0x00000300


	//   ....[1]....
        /*0088*/ 	.word	0x00000320


	//----- nvinfo : EIATTR_REQNTID
	.align		4
.L_27:
        /*008c*/ 	.byte	0x04, 0x10
        /*008e*/ 	.short	(.L_29 - .L_28)
.L_28:
        /*0090*/ 	.word	0x00000080
        /*0094*/ 	.word	0x00000001
        /*0098*/ 	.word	0x00000001


	//----- nvinfo : EIATTR_CBANK_PARAM_SIZE
	.align		4
.L_29:
        /*009c*/ 	.byte	0x03, 0x19
        /*009e*/ 	.short	0x0034


	//----- nvinfo : EIATTR_PARAM_CBANK
	.align		4
        /*00a0*/ 	.byte	0x04, 0x0a
        /*00a2*/ 	.short	(.L_31 - .L_30)
	.align		4
.L_30:
        /*00a4*/ 	.word	index@(.nv.constant0.triton_poi_fused__native_batch_norm_legit_no_training_2)
        /*00a8*/ 	.short	0x0210
        /*00aa*/ 	.short	0x0034


	//----- nvinfo : EIATTR_SW_WAR
	.align		4
.L_31:
        /*00ac*/ 	.byte	0x04, 0x36
        /*00ae*/ 	.short	(.L_33 - .L_32)
.L_32:
        /*00b0*/ 	.word	0x00000008
.L_33:


//--------------------- .nv.callgraph             --------------------------
	.section	.nv.callgraph,"",@"SHT_CUDA_CALLGRAPH"
	.align	4
	.sectionentsize	8
	.align		4
        /*0000*/ 	.word	0x00000000
	.align		4
        /*0004*/ 	.word	0xffffffff
	.align		4
        /*0008*/ 	.word	0x00000000
	.align		4
        /*000c*/ 	.word	0xfffffffe
	.align		4
        /*0010*/ 	.word	0x00000000
	.align		4
        /*0014*/ 	.word	0xfffffffd
	.align		4
        /*0018*/ 	.word	0x00000000
	.align		4
        /*001c*/ 	.word	0xfffffffc


//--------------------- .nv.constant4             --------------------------
	.section	.nv.constant4,"a",@progbits
	.align	8
	.align		8
.nv.constant4:
        /*0000*/ 	.dword	_$_str
	.align		8
        /*0008*/ 	.dword	_$_str_$_2


//--------------------- .text.triton_poi_fused__native_batch_norm_legit_no_training_2 --------------------------
	.section	.text.triton_poi_fused__native_batch_norm_legit_no_training_2,"ax",@progbits
	.align	128
        .global         triton_poi_fused__native_batch_norm_legit_no_training_2
        .type           triton_poi_fused__native_batch_norm_legit_no_training_2,@function
        .size           triton_poi_fused__native_batch_norm_legit_no_training_2,(.L_x_1 - triton_poi_fused__native_batch_norm_legit_no_training_2)
        .other          triton_poi_fused__native_batch_norm_legit_no_training_2,@"STO_CUDA_ENTRY STV_DEFAULT"
triton_poi_fused__native_batch_norm_legit_no_training_2:
.text.triton_poi_fused__native_batch_norm_legit_no_training_2:
[----:B------:R-:W0:Y:S01]  /*0000*/  LDC R1, c[0x0][0x28] ;  /* 0x00000a00ff017b82 */ /* 0x000e220000000800 */
[----:B------:R-:W1:Y:S07]  /*0010*/  S2R R0, SR_TID.X ;  /* 0x0000000000007919 */ /* 0x000e6e0000002100 */
[----:B------:R-:W2:Y:S01]  /*0020*/  LDC.64 R8, c[0x0][0x220] ;  /* 0x00008800ff087b82 */ /* 0x000ea20000000a00 */
[----:B------:R-:W-:Y:S01]  /*0030*/  HFMA2.MMA R14, -RZ, RZ, 0, 0 ;  /* 0x00000000ff0e7435 */ /* 0x000fe200000001ff */
[----:B------:R-:W-:Y:S01]  /*0040*/  ULDC.64 UR4, c[0x0][0x208] ;  /* 0x0000820000047ab9 */ /* 0x000fe20000000a00 */
[----:B------:R-:W3:Y:S05]  /*0050*/  S2R R3, SR_CTAID.X ;  /* 0x0000000000037919 */ /* 0x000eea0000002500 */
[----:B------:R-:W4:Y:S08]  /*0060*/  LDC.64 R4, c[0x0][0x210] ;  /* 0x00008400ff047b82 */ /* 0x000f300000000a00 */
[----:B------:R-:W5:Y:S08]  /*0070*/  LDC.64 R6, c[0x0][0x218] ;  /* 0x00008600ff067b82 */ /* 0x000f700000000a00 */
[----:B------:R-:W5:Y:S01]  /*0080*/  LDC.64 R10, c[0x0][0x228] ;  /* 0x00008a00ff0a7b82 */ /* 0x000f620000000a00 */
[----:B-1----:R-:W-:-:S07]  /*0090*/  LOP3.LUT R0, R0, 0x7f, RZ, 0xc0, !PT ;  /* 0x0000007f00007812 */ /* 0x002fce00078ec0ff */
[----:B------:R-:W1:Y:S01]  /*00a0*/  LDC.64 R12, c[0x0][0x230] ;  /* 0x00008c00ff0c7b82 */ /* 0x000e620000000a00 */
[----:B---3--:R-:W-:Y:S02]  /*00b0*/  SHF.R.S32.HI R2, RZ, 0x18, R3 ;  /* 0x00000018ff027819 */ /* 0x008fe40000011403 */
[----:B------:R-:W-:Y:S02]  /*00c0*/  LEA R0, R3, R0, 0x7 ;  /* 0x0000000003007211 */ /* 0x000fe400078e38ff */
[----:B------:R-:W-:Y:S02]  /*00d0*/  SGXT R3, R2, 0x1 ;  /* 0x000000010203781a */ /* 0x000fe40000000200 */
[----:B------:R-:W-:Y:S02]  /*00e0*/  ISETP.GE.AND P2, PT, R0, 0x80, PT ;  /* 0x000000800000780c */ /* 0x000fe40003f46270 */
[----:B------:R-:W-:-:S04]  /*00f0*/  LEA.HI R3, R3, R0, RZ, 0x4 ;  /* 0x0000000003037211 */ /* 0x000fc800078f20ff */
[----:B------:R-:W-:-:S04]  /*0100*/  SHF.R.S32.HI R2, RZ, 0x4, R3 ;  /* 0x00000004ff027819 */ /* 0x000fc80000011403 */
[----:B------:R-:W-:-:S04]  /*0110*/  LEA.HI R3, R3, R2, RZ, 0x1 ;  /* 0x0000000203037211 */ /* 0x000fc800078f08ff */
[----:B------:R-:W-:-:S04]  /*0120*/  LOP3.LUT R3, R3, 0xfffffffe, RZ, 0xc0, !PT ;  /* 0xfffffffe03037812 */ /* 0x000fc800078ec0ff */
[----:B------:R-:W-:-:S05]  /*0130*/  IADD3 R15, R2, -R3, RZ ;  /* 0x80000003020f7210 */ /* 0x000fca0007ffe0ff */
[----:B--2---:R-:W-:-:S05]  /*0140*/  IMAD.WIDE R8, R15, 0x4, R8 ;  /* 0x000000040f087825 */ /* 0x004fca00078e0208 */
[----:B------:R2:W3:Y:S01]  /*0150*/  @!P2 LDG.E.EL R14, desc[UR4][R8.64] ;  /* 0x00000004080ea981 */ /* 0x0004e2000c2e1900 */
[----:B------:R-:W-:Y:S01]  /*0160*/  CS2R R2, SRZ ;  /* 0x0000000000027805 */ /* 0x000fe2000001ff00 */
[----:B----4-:R-:W-:-:S04]  /*0170*/  IMAD.WIDE R4, R0, 0x4, R4 ;  /* 0x0000000400047825 */ /* 0x010fc800078e0204 */
[C---:B-----5:R-:W-:Y:S01]  /*0180*/  IMAD.WIDE R6, R15.reuse, 0x4, R6 ;  /* 0x000000040f067825 */ /* 0x060fe200078e0206 */
[----:B------:R4:W5:Y:S03]  /*0190*/  @!P2 LDG.E R2, desc[UR4][R4.64] ;  /* 0x000000040402a981 */ /* 0x000966000c1e1900 */
[C---:B0-2---:R-:W-:Y:S01]  /*01a0*/  IMAD.WIDE R8, R15.reuse, 0x4, R10 ;  /* 0x000000040f087825 */ /* 0x045fe200078e020a */
[----:B------:R0:W5:Y:S03]  /*01b0*/  @!P2 LDG.E.EL R3, desc[UR4][R6.64] ;  /* 0x000000040603a981 */ /* 0x000166000c2e1900 */
[----:B-1----:R-:W-:Y:S01]  /*01c0*/  IMAD.WIDE R10, R15, 0x4, R12 ;  /* 0x000000040f0a7825 */ /* 0x002fe200078e020c */
[----:B------:R-:W-:Y:S01]  /*01d0*/  CS2R R12, SRZ ;  /* 0x00000000000c7805 */ /* 0x000fe2000001ff00 */
[----:B----4-:R-:W1:Y:S05]  /*01e0*/  LDC.64 R4, c[0x0][0x238] ;  /* 0x00008e00ff047b82 */ /* 0x010e6a0000000a00 */
[----:B------:R-:W2:Y:S04]  /*01f0*/  @!P2 LDG.E.EL R12, desc[UR4][R8.64] ;  /* 0x00000004080ca981 */ /* 0x000ea8000c2e1900 */
[----:B------:R-:W2:Y:S01]  /*0200*/  @!P2 LDG.E.EL R13, desc[UR4][R10.64] ;  /* 0x000000040a0da981 */ /* 0x000ea2000c2e1900 */
[----:B0-----:R-:W-:Y:S01]  /*0210*/  MOV R6, 0x3e800000 ;  /* 0x3e80000000067802 */ /* 0x001fe20000000f00 */
[----:B---3--:R-:W-:-:S04]  /*0220*/  FADD R14, R14, 0.0010000000474974513054 ;  /* 0x3a83126f0e0e7421 */ /* 0x008fc80000000000 */
[----:B------:R-:W0:Y:S01]  /*0230*/  MUFU.SQRT R15, R14 ;  /* 0x0000000e000f7308 */ /* 0x000e220000002000 */
[----:B-----5:R-:W-:Y:S01]  /*0240*/  FADD R2, -R3, R2 ;  /* 0x0000000203027221 */ /* 0x020fe20000000100 */
[C---:B0-----:R-:W-:Y:S02]  /*0250*/  FSETP.GT.AND P0, PT, R15.reuse, 8.50705917302346158658e+37, PT ;  /* 0x7e8000000f00780b */ /* 0x041fe40003f04000 */
[----:B------:R-:W-:Y:S02]  /*0260*/  FSETP.GEU.AND P1, PT, R15, 1.175494350822287508e-38, PT ;  /* 0x008000000f00780b */ /* 0x000fe40003f2e000 */
[----:B------:R-:W-:-:S09]  /*0270*/  FSEL R6, R6, 1, P0 ;  /* 0x3f80000006067808 */ /* 0x000fd20000000000 */
[----:B------:R-:W-:Y:S02]  /*0280*/  @P0 FMUL R15, R15, 0.25 ;  /* 0x3e8000000f0f0820 */ /* 0x000fe40000400000 */
[----:B------:R-:W-:Y:S02]  /*0290*/  @!P1 FMUL R6, R6, 16777216 ;  /* 0x4b80000006069820 */ /* 0x000fe40000400000 */
[----:B------:R-:W-:-:S06]  /*02a0*/  @!P1 FMUL R15, R15, 16777216 ;  /* 0x4b8000000f0f9820 */ /* 0x000fcc0000400000 */
[----:B------:R-:W0:Y:S02]  /*02b0*/  MUFU.RCP R15, R15 ;  /* 0x0000000f000f7308 */ /* 0x000e240000001000 */
[----:B0-----:R-:W-:-:S04]  /*02c0*/  FMUL R3, R15, R6 ;  /* 0x000000060f037220 */ /* 0x001fc80000400000 */
[----:B------:R-:W-:Y:S01]  /*02d0*/  FMUL R6, R2, R3 ;  /* 0x0000000302067220 */ /* 0x000fe20000400000 */
[----:B-1----:R-:W-:-:S04]  /*02e0*/  IMAD.WIDE R2, R0, 0x4, R4 ;  /* 0x0000000400027825 */ /* 0x002fc800078e0204 */
[----:B--2---:R-:W-:Y:S01]  /*02f0*/  FFMA R13, R6, R12, R13 ;  /* 0x0000000c060d7223 */ /* 0x004fe2000000000d */
[----:B------:R-:W-:Y:S06]  /*0300*/  @P2 EXIT ;  /* 0x000000000000294d */ /* 0x000fec0003800000 */
[----:B------:R-:W-:Y:S01]  /*0310*/  STG.E desc[UR4][R2.64], R13 ;  /* 0x0000000d02007986 */ /* 0x000fe2000c101904 */
[----:B------:R-:W-:Y:S05]  /*0320*/  EXIT ;  /* 0x000000000000794d */ /* 0x000fea0003800000 */
.L_x_0:
[----:B------:R-:W-:-:S00]  /*0330*/  BRA `(.L_x_0) ;  /* 0xfffffffc00fc7947 */ /* 0x000fc0000383ffff */
[----:B------:R-:W-:-:S00]  /*0340*/  NOP ;  /* 0x0000000000007918 */ /* 0x000fc00000000000 */
        /* <DEDUP_REMOVED lines=11> */
.L_x_1:


//--------------------- .nv.global.init           --------------------------
	.section	.nv.global.init,"aw",@progbits
.nv.global.init:
	.type		_$_str,@object
	.size		_$_str,(_$_str_$_2 - _$_str)
_$_str:
        /*0000*/ 	.byte	0x5f, 0x5f, 0x43, 0x55, 0x44, 0x41, 0x5f, 0x46, 0x54, 0x5a, 0x00
	.type		_$_str_$_2,@object
	.size		_$_str_$_2,(.L_1 - _$_str_$_2)
_$_str_$_2:
        /*000b*/ 	.byte	0x5f, 0x5f, 0x43, 0x55, 0x44, 0x41, 0x5f, 0x50, 0x52, 0x45, 0x43, 0x5f, 0x53, 0x51, 0x52, 0x54
        /*001b*/ 	.byte	0x00
.L_1:


//--------------------- .nv.constant0.triton_poi_fused__native_batch_norm_legit_no_training_2 --------------------------
	.section	.nv.constant0.triton_poi_fused__native_batch_norm_legit_no_training_2,"a",@progbits
	.sectionflags	@""
	.align	4
.nv.constant0.triton_poi_fused__native_batch_norm_legit_no_training_2:
	.zero		580
